	.headerflags	@"EF_CUDA_TEXMODE_UNIFIED EF_CUDA_64BIT_ADDRESS EF_CUDA_ACCELERATORS EF_CUDA_SM90 EF_CUDA_VIRTUAL_SM(EF_CUDA_SM90)"
	.elftype	@"ET_EXEC"


//--------------------- .nv.info                  --------------------------
	.section	.nv.info,"",@"SHT_CUDA_INFO"
	.align	4


	//----- nvinfo : EIATTR_REGCOUNT
	.align		4
        /*0000*/ 	.byte	0x04, 0x2f
        /*0002*/ 	.short	(.L_1 - .L_0)
	.align		4
.L_0:
        /*0004*/ 	.word	index@(triton_poi_fused_mul_native_group_norm_sigmoid_9)
        /*0008*/ 	.word	0x00000018


	//----- nvinfo : EIATTR_MIN_STACK_SIZE
	.align		4
.L_1:
        /*000c*/ 	.byte	0x04, 0x12
        /*000e*/ 	.short	(.L_3 - .L_2)
	.align		4
.L_2:
        /*0010*/ 	.word	index@(triton_poi_fused_mul_native_group_norm_sigmoid_9)
        /*0014*/ 	.word	0x00000000


	//----- nvinfo : EIATTR_FRAME_SIZE
	.align		4
.L_3:
        /*0018*/ 	.byte	0x04, 0x11
        /*001a*/ 	.short	(.L_5 - .L_4)
	.align		4
.L_4:
        /*001c*/ 	.word	index@(triton_poi_fused_mul_native_group_norm_sigmoid_9)
        /*0020*/ 	.word	0x00000000


	//----- nvinfo : EIATTR_MIN_STACK_SIZE
	.align		4
.L_5:
        /*0024*/ 	.byte	0x04, 0x12
        /*0026*/ 	.short	(.L_7 - .L_6)
	.align		4
.L_6:
        /*0028*/ 	.word	index@(triton_poi_fused_mul_native_group_norm_sigmoid_9)
        /*002c*/ 	.word	0x00000000
.L_7:


//--------------------- .nv.info.triton_poi_fused_mul_native_group_norm_sigmoid_9 --------------------------
	.section	.nv.info.triton_poi_fused_mul_native_group_norm_sigmoid_9,"",@"SHT_CUDA_INFO"
	.sectionflags	@""
	.align	4


	//----- nvinfo : EIATTR_CUDA_API_VERSION
	.align		4
        /*0000*/ 	.byte	0x04, 0x37
        /*0002*/ 	.short	(.L_9 - .L_8)
.L_8:
        /*0004*/ 	.word	0x0000007c


	//----- nvinfo : EIATTR_KPARAM_INFO
	.align		4
.L_9:
        /*0008*/ 	.byte	0x04, 0x17
        /*000a*/ 	.short	(.L_11 - .L_10)
.L_10:
        /*000c*/ 	.word	0x00000000
        /*0010*/ 	.short	0x0007
        /*0012*/ 	.short	0x0038
        /*0014*/ 	.byte	0x00, 0xf0, 0x11, 0x00


	//----- nvinfo : EIATTR_KPARAM_INFO
	.align		4
.L_11:
        /*0018*/ 	.byte	0x04, 0x17
        /*001a*/ 	.short	(.L_13 - .L_12)
.L_12:
        /*001c*/ 	.word	0x00000000
        /*0020*/ 	.short	0x0006
        /*0022*/ 	.short	0x0030
        /*0024*/ 	.byte	0x00, 0xf4, 0x21, 0x00


	//----- nvinfo : EIATTR_KPARAM_INFO
	.align		4
.L_13:
        /*0028*/ 	.byte	0x04, 0x17
        /*002a*/ 	.short	(.L_15 - .L_14)
.L_14:
        /*002c*/ 	.word	0x00000000
        /*0030*/ 	.short	0x0005
        /*0032*/ 	.short	0x0028
        /*0034*/ 	.byte	0x00, 0xf4, 0x21, 0x00


	//----- nvinfo : EIATTR_KPARAM_INFO
	.align		4
.L_15:
        /*0038*/ 	.byte	0x04, 0x17
        /*003a*/ 	.short	(.L_17 - .L_16)
.L_16:
        /*003c*/ 	.word	0x00000000
        /*0040*/ 	.short	0x0004
        /*0042*/ 	.short	0x0020
        /*0044*/ 	.byte	0x00, 0xf4, 0x21, 0x00


	//----- nvinfo : EIATTR_KPARAM_INFO
	.align		4
.L_17:
        /*0048*/ 	.byte	0x04, 0x17
        /*004a*/ 	.short	(.L_19 - .L_18)
.L_18:
        /*004c*/ 	.word	0x00000000
        /*0050*/ 	.short	0x0003
        /*0052*/ 	.short	0x0018
        /*0054*/ 	.byte	0x00, 0xf4, 0x21, 0x00


	//----- nvinfo : EIATTR_KPARAM_INFO
	.align		4
.L_19:
        /*0058*/ 	.byte	0x04, 0x17
        /*005a*/ 	.short	(.L_21 - .L_20)
.L_20:
        /*005c*/ 	.word	0x00000000
        /*0060*/ 	.short	0x0002
        /*0062*/ 	.short	0x0010
        /*0064*/ 	.byte	0x00, 0xf4, 0x21, 0x00


	//----- nvinfo : EIATTR_KPARAM_INFO
	.align		4
.L_21:
        /*0068*/ 	.byte	0x04, 0x17
        /*006a*/ 	.short	(.L_23 - .L_22)
.L_22:
        /*006c*/ 	.word	0x00000000
        /*0070*/ 	.short	0x0001
        /*0072*/ 	.short	0x0008
        /*0074*/ 	.byte	0x00, 0xf4, 0x21, 0x00


	//----- nvinfo : EIATTR_KPARAM_INFO
	.align		4
.L_23:
        /*0078*/ 	.byte	0x04, 0x17
        /*007a*/ 	.short	(.L_25 - .L_24)
.L_24:
        /*007c*/ 	.word	0x00000000
        /*0080*/ 	.short	0x0000
        /*0082*/ 	.short	0x0000
        /*0084*/ 	.byte	0x00, 0xf4, 0x21, 0x00


	//----- nvinfo : EIATTR_SPARSE_MMA_MASK
	.align		4
.L_25:
        /*0088*/ 	.byte	0x03, 0x50
        /*008a*/ 	.short	0x0000


	//----- nvinfo : EIATTR_MAXREG_COUNT
	.align		4
        /*008c*/ 	.byte	0x03, 0x1b
        /*008e*/ 	.short	0x00ff


	//----- nvinfo : EIATTR_EXIT_INSTR_OFFSETS
	.align		4
        /*0090*/ 	.byte	0x04, 0x1c
        /*0092*/ 	.short	(.L_27 - .L_26)


	//   ....[0]....
.L_26:
        /*0094*/ 	.word	0x00000480


	//----- nvinfo : EIATTR_REQNTID
	.align		4
.L_27:
        /*0098*/ 	.byte	0x04, 0x10
        /*009a*/ 	.short	(.L_29 - .L_28)
.L_28:
        /*009c*/ 	.word	0x00000100
        /*00a0*/ 	.word	0x00000001
        /*00a4*/ 	.word	0x00000001


	//----- nvinfo : EIATTR_CBANK_PARAM_SIZE
	.align		4
.L_29:
        /*00a8*/ 	.byte	0x03, 0x19
        /*00aa*/ 	.short	0x003c


	//----- nvinfo : EIATTR_PARAM_CBANK
	.align		4
        /*00ac*/ 	.byte	0x04, 0x0a
        /*00ae*/ 	.short	(.L_31 - .L_30)
	.align		4
.L_30:
        /*00b0*/ 	.word	index@(.nv.constant0.triton_poi_fused_mul_native_group_norm_sigmoid_9)
        /*00b4*/ 	.short	0x0210
        /*00b6*/ 	.short	0x003c


	//----- nvinfo : EIATTR_SW_WAR
	.align		4
.L_31:
        /*00b8*/ 	.byte	0x04, 0x36
        /*00ba*/ 	.short	(.L_33 - .L_32)
.L_32:
        /*00bc*/ 	.word	0x00000008
.L_33:


//--------------------- .nv.callgraph             --------------------------
	.section	.nv.callgraph,"",@"SHT_CUDA_CALLGRAPH"
	.align	4
	.sectionentsize	8
	.align		4
        /*0000*/ 	.word	0x00000000
	.align		4
        /*0004*/ 	.word	0xffffffff
	.align		4
        /*0008*/ 	.word	0x00000000
	.align		4
        /*000c*/ 	.word	0xfffffffe
	.align		4
        /*0010*/ 	.word	0x00000000
	.align		4
        /*0014*/ 	.word	0xfffffffd
	.align		4
        /*0018*/ 	.word	0x00000000
	.align		4
        /*001c*/ 	.word	0xfffffffc


//--------------------- .text.triton_poi_fused_mul_native_group_norm_sigmoid_9 --------------------------
	.section	.text.triton_poi_fused_mul_native_group_norm_sigmoid_9,"ax",@progbits
	.align	128
        .global         triton_poi_fused_mul_native_group_norm_sigmoid_9
        .type           triton_poi_fused_mul_native_group_norm_sigmoid_9,@function
        .size           triton_poi_fused_mul_native_group_norm_sigmoid_9,(.L_x_1 - triton_poi_fused_mul_native_group_norm_sigmoid_9)
        .other          triton_poi_fused_mul_native_group_norm_sigmoid_9,@"STO_CUDA_ENTRY STV_DEFAULT"
triton_poi_fused_mul_native_group_norm_sigmoid_9:
.text.triton_poi_fused_mul_native_group_norm_sigmoid_9:
[----:B------:R-:W-:Y:S01]  /*0000*/  LDC R1, c[0x0][0x28] ;  /* 0x00000a00ff017b82 */ /* 0x000fe20000000800 */
[----:B------:R-:W1:Y:S07]  /*0010*/  S2R R0, SR_TID.X ;  /* 0x0000000000007919 */ /* 0x000e6e0000002100 */
[----:B------:R-:W2:Y:S01]  /*0020*/  LDC.64 R12, c[0x0][0x218] ;  /* 0x00008600ff0c7b82 */ /* 0x000ea20000000a00 */
[----:B------:R-:W-:Y:S01]  /*0030*/  ULDC.64 UR4, c[0x0][0x208] ;  /* 0x0000820000047ab9 */ /* 0x000fe20000000a00 */
[----:B------:R-:W3:Y:S06]  /*0040*/  S2R R3, SR_CTAID.X ;  /* 0x0000000000037919 */ /* 0x000eec0000002500 */
[----:B------:R-:W4:Y:S08]  /*0050*/  LDC.64 R10, c[0x0][0x220] ;  /* 0x00008800ff0a7b82 */ /* 0x000f300000000a00 */
[----:B------:R-:W5:Y:S08]  /*0060*/  LDC.64 R8, c[0x0][0x228] ;  /* 0x00008a00ff087b82 */ /* 0x000f700000000a00 */
[----:B------:R-:W5:Y:S01]  /*0070*/  LDC.64 R4, c[0x0][0x230] ;  /* 0x00008c00ff047b82 */ /* 0x000f620000000a00 */
[----:B-1----:R-:W-:-:S07]  /*0080*/  SHF.L.U32 R0, R0, 0x1, RZ ;  /* 0x0000000100007819 */ /* 0x002fce00000006ff */
[----:B------:R-:W1:Y:S01]  /*0090*/  LDC.64 R6, c[0x0][0x238] ;  /* 0x00008e00ff067b82 */ /* 0x000e620000000a00 */
[----:B------:R-:W-:Y:S02]  /*00a0*/  LOP3.LUT R0, R0, 0x1fe, RZ, 0xc0, !PT ;  /* 0x000001fe00007812 */ /* 0x000fe400078ec0ff */
[----:B---3--:R-:W-:Y:S02]  /*00b0*/  SHF.R.S32.HI R15, RZ, 0x16, R3 ;  /* 0x00000016ff0f7819 */ /* 0x008fe40000011403 */
[----:B------:R-:W-:Y:S02]  /*00c0*/  LEA R0, R3, R0, 0x9 ;  /* 0x0000000003007211 */ /* 0x000fe400078e48ff */
[----:B------:R-:W-:Y:S01]  /*00d0*/  SGXT R15, R15, 0x1 ;  /* 0x000000010f0f781a */ /* 0x000fe20000000200 */
[----:B------:R-:W3:Y:S02]  /*00e0*/  LDC.64 R2, c[0x0][0x240] ;  /* 0x00009000ff027b82 */ /* 0x000ee40000000a00 */
[----:B--2---:R-:W-:Y:S01]  /*00f0*/  IMAD.WIDE R12, R0, 0x4, R12 ;  /* 0x00000004000c7825 */ /* 0x004fe200078e020c */
[----:B------:R-:W-:-:S02]  /*0100*/  LEA.HI R14, R15, R0, RZ, 0xa ;  /* 0x000000000f0e7211 */ /* 0x000fc400078f50ff */
[----:B------:R-:W-:Y:S02]  /*0110*/  LEA.HI R15, R15, R0, RZ, 0xc ;  /* 0x000000000f0f7211 */ /* 0x000fe400078f60ff */
[----:B------:R-:W-:Y:S02]  /*0120*/  SHF.R.S32.HI R18, RZ, 0xa, R14 ;  /* 0x0000000aff127819 */ /* 0x000fe4000001140e */
[----:B------:R-:W-:Y:S01]  /*0130*/  SHF.R.S32.HI R21, RZ, 0xc, R15 ;  /* 0x0000000cff157819 */ /* 0x000fe2000001140f */
[----:B----4-:R-:W-:Y:S01]  /*0140*/  IMAD.WIDE R14, R0, 0x4, R10 ;  /* 0x00000004000e7825 */ /* 0x010fe200078e020a */
[----:B------:R-:W-:Y:S01]  /*0150*/  LEA.HI R16, R18, R18, RZ, 0x7 ;  /* 0x0000001212107211 */ /* 0x000fe200078f38ff */
[----:B------:R-:W2:Y:S03]  /*0160*/  LDG.E.64 R10, desc[UR4][R12.64] ;  /* 0x000000040c0a7981 */ /* 0x000ea6000c1e1b00 */
[----:B------:R-:W-:Y:S01]  /*0170*/  LOP3.LUT R19, R16, 0xffffff80, RZ, 0xc0, !PT ;  /* 0xffffff8010137812 */ /* 0x000fe200078ec0ff */
[----:B-----5:R-:W-:-:S02]  /*0180*/  IMAD.WIDE R16, R21, 0x4, R8 ;  /* 0x0000000415107825 */ /* 0x020fc400078e0208 */
[----:B------:R-:W2:Y:S01]  /*0190*/  LDG.E.64 R8, desc[UR4][R14.64] ;  /* 0x000000040e087981 */ /* 0x000ea2000c1e1b00 */
[----:B------:R-:W-:Y:S01]  /*01a0*/  IADD3 R19, R18, -R19, RZ ;  /* 0x8000001312137210 */ /* 0x000fe20007ffe0ff */
[----:B0-----:R-:W-:Y:S02]  /*01b0*/  IMAD.WIDE R4, R21, 0x4, R4 ;  /* 0x0000000415047825 */ /* 0x001fe400078e0204 */
[----:B------:R-:W4:Y:S02]  /*01c0*/  LDG.E.EL R16, desc[UR4][R16.64] ;  /* 0x0000000410107981 */ /* 0x000f24000c2e1900 */
[C---:B-1----:R-:W-:Y:S02]  /*01d0*/  IMAD.WIDE R6, R19.reuse, 0x4, R6 ;  /* 0x0000000413067825 */ /* 0x042fe400078e0206 */
[----:B------:R-:W5:Y:S02]  /*01e0*/  LDG.E.EL R4, desc[UR4][R4.64] ;  /* 0x0000000404047981 */ /* 0x000f64000c2e1900 */
[----:B---3--:R-:W-:-:S02]  /*01f0*/  IMAD.WIDE R2, R19, 0x4, R2 ;  /* 0x0000000413027825 */ /* 0x008fc400078e0202 */
[----:B------:R0:W3:Y:S04]  /*0200*/  LDG.E.EL R6, desc[UR4][R6.64] ;  /* 0x0000000406067981 */ /* 0x0000e8000c2e1900 */
[----:B------:R-:W3:Y:S01]  /*0210*/  LDG.E.EL R3, desc[UR4][R2.64] ;  /* 0x0000000402037981 */ /* 0x000ee2000c2e1900 */
[----:B0-----:R-:W-:Y:S01]  /*0220*/  HFMA2.MMA R7, -RZ, RZ, 1.625, 0 ;  /* 0x3e800000ff077435 */ /* 0x001fe200000001ff */
[----:B--2---:R-:W-:Y:S01]  /*0230*/  FADD R13, R10, R8 ;  /* 0x000000080a0d7221 */ /* 0x004fe20000000000 */
[----:B------:R-:W-:-:S03]  /*0240*/  FADD R9, R11, R9 ;  /* 0x000000090b097221 */ /* 0x000fc60000000000 */
[C---:B----4-:R-:W-:Y:S01]  /*0250*/  FADD R13, -R16.reuse, R13 ;  /* 0x0000000d100d7221 */ /* 0x050fe20000000100 */
[----:B------:R-:W-:-:S03]  /*0260*/  FADD R9, -R16, R9 ;  /* 0x0000000910097221 */ /* 0x000fc60000000100 */
[C---:B-----5:R-:W-:Y:S01]  /*0270*/  FMUL R13, R4.reuse, R13 ;  /* 0x0000000d040d7220 */ /* 0x060fe20000400000 */
[----:B------:R-:W-:-:S03]  /*0280*/  FMUL R8, R4, R9 ;  /* 0x0000000904087220 */ /* 0x000fc60000400000 */
[C-C-:B---3--:R-:W-:Y:S01]  /*0290*/  FFMA R13, R6.reuse, R13, R3.reuse ;  /* 0x0000000d060d7223 */ /* 0x148fe20000000003 */
[----:B------:R-:W-:-:S03]  /*02a0*/  FFMA R8, R6, R8, R3 ;  /* 0x0000000806087223 */ /* 0x000fc60000000003 */
[----:B------:R-:W-:Y:S01]  /*02b0*/  FADD R9, RZ, -R13 ;  /* 0x8000000dff097221 */ /* 0x000fe20000000000 */
[----:B------:R-:W-:-:S03]  /*02c0*/  FADD R2, RZ, -R8 ;  /* 0x80000008ff027221 */ /* 0x000fc60000000000 */
[----:B------:R-:W-:Y:S01]  /*02d0*/  FMUL R9, R9, 1.4426950216293334961 ;  /* 0x3fb8aa3b09097820 */ /* 0x000fe20000400000 */
[----:B------:R-:W-:-:S04]  /*02e0*/  FMUL R4, R2, 1.4426950216293334961 ;  /* 0x3fb8aa3b02047820 */ /* 0x000fc80000400000 */
[----:B------:R-:W-:Y:S02]  /*02f0*/  FSETP.GEU.AND P0, PT, R9, -126, PT ;  /* 0xc2fc00000900780b */ /* 0x000fe40003f0e000 */
[----:B------:R-:W-:-:S11]  /*0300*/  FSETP.GEU.AND P1, PT, R4, -126, PT ;  /* 0xc2fc00000400780b */ /* 0x000fd60003f2e000 */
[----:B------:R-:W-:Y:S02]  /*0310*/  @!P0 FMUL R9, R9, 0.5 ;  /* 0x3f00000009098820 */ /* 0x000fe40000400000 */
[----:B------:R-:W-:Y:S02]  /*0320*/  @!P1 FMUL R4, R4, 0.5 ;  /* 0x3f00000004049820 */ /* 0x000fe40000400000 */
[----:B------:R-:W0:Y:S08]  /*0330*/  MUFU.EX2 R2, R9 ;  /* 0x0000000900027308 */ /* 0x000e300000000800 */
[----:B------:R-:W1:Y:S01]  /*0340*/  MUFU.EX2 R3, R4 ;  /* 0x0000000400037308 */ /* 0x000e620000000800 */
[----:B0-----:R-:W-:-:S04]  /*0350*/  @!P0 FMUL R2, R2, R2 ;  /* 0x0000000202028220 */ /* 0x001fc80000400000 */
[----:B------:R-:W-:Y:S01]  /*0360*/  FADD R5, R2, 1 ;  /* 0x3f80000002057421 */ /* 0x000fe20000000000 */
[----:B-1----:R-:W-:-:S04]  /*0370*/  @!P1 FMUL R3, R3, R3 ;  /* 0x0000000303039220 */ /* 0x002fc80000400000 */
[----:B------:R-:W-:Y:S01]  /*0380*/  FADD R6, R3, 1 ;  /* 0x3f80000003067421 */ /* 0x000fe20000000000 */
[----:B------:R-:W-:Y:S01]  /*0390*/  FSETP.GT.AND P0, PT, R5, 8.50705917302346158658e+37, PT ;  /* 0x7e8000000500780b */ /* 0x000fe20003f04000 */
[----:B------:R-:W0:Y:S03]  /*03a0*/  LDC.64 R2, c[0x0][0x210] ;  /* 0x00008400ff027b82 */ /* 0x000e260000000a00 */
[----:B------:R-:W-:-:S09]  /*03b0*/  FSETP.GT.AND P1, PT, R6, 8.50705917302346158658e+37, PT ;  /* 0x7e8000000600780b */ /* 0x000fd20003f24000 */
[----:B------:R-:W-:-:S04]  /*03c0*/  @P0 FMUL R5, R5, 0.25 ;  /* 0x3e80000005050820 */ /* 0x000fc80000400000 */
[----:B------:R-:W-:Y:S02]  /*03d0*/  @P1 FMUL R6, R6, 0.25 ;  /* 0x3e80000006061820 */ /* 0x000fe40000400000 */
[----:B------:R-:W1:Y:S08]  /*03e0*/  MUFU.RCP R5, R5 ;  /* 0x0000000500057308 */ /* 0x000e700000001000 */
[----:B------:R-:W2:Y:S01]  /*03f0*/  MUFU.RCP R6, R6 ;  /* 0x0000000600067308 */ /* 0x000ea20000001000 */
[----:B------:R-:W-:-:S02]  /*0400*/  FSEL R4, R7, 1, P0 ;  /* 0x3f80000007047808 */ /* 0x000fc40000000000 */
[----:B------:R-:W-:-:S03]  /*0410*/  FSEL R7, R7, 1, P1 ;  /* 0x3f80000007077808 */ /* 0x000fc60000800000 */
[----:B-1----:R-:W-:Y:S01]  /*0420*/  FMUL R4, R5, R4 ;  /* 0x0000000405047220 */ /* 0x002fe20000400000 */
[----:B0-----:R-:W-:-:S04]  /*0430*/  IMAD.WIDE R2, R0, 0x4, R2 ;  /* 0x0000000400027825 */ /* 0x001fc800078e0202 */
[----:B------:R-:W-:Y:S01]  /*0440*/  FMUL R4, R13, R4 ;  /* 0x000000040d047220 */ /* 0x000fe20000400000 */
[----:B--2---:R-:W-:-:S04]  /*0450*/  FMUL R7, R6, R7 ;  /* 0x0000000706077220 */ /* 0x004fc80000400000 */
[----:B------:R-:W-:-:S05]  /*0460*/  FMUL R5, R8, R7 ;  /* 0x0000000708057220 */ /* 0x000fca0000400000 */
[----:B------:R-:W-:Y:S01]  /*0470*/  STG.E.64 desc[UR4][R2.64], R4 ;  /* 0x0000000402007986 */ /* 0x000fe2000c101b04 */
[----:B------:R-:W-:Y:S05]  /*0480*/  EXIT ;  /* 0x000000000000794d */ /* 0x000fea0003800000 */
.L_x_0:
[----:B------:R-:W-:-:S00]  /*0490*/  BRA `(.L_x_0) ;  /* 0xfffffffc00fc7947 */ /* 0x000fc0000383ffff */
[----:B------:R-:W-:-:S00]  /*04a0*/  NOP ;  /* 0x0000000000007918 */ /* 0x000fc00000000000 */
        /* <DEDUP_REMOVED lines=13> */
.L_x_1:


//--------------------- .nv.constant0.triton_poi_fused_mul_native_group_norm_sigmoid_9 --------------------------
	.section	.nv.constant0.triton_poi_fused_mul_native_group_norm_sigmoid_9,"a",@progbits
	.sectionflags	@""
	.align	4
.nv.constant0.triton_poi_fused_mul_native_group_norm_sigmoid_9:
	.zero		588
